//
// Generated by NVIDIA NVVM Compiler
//
// Compiler Build ID: CL-36424714
// Cuda compilation tools, release 13.0, V13.0.88
// Based on NVVM 20.0.0
//

.version 9.0
.target sm_100
.address_size 64

	// .globl	_Z7vec_addPPf
// _ZZ7vec_addPPfE1A has been demoted

.visible .entry _Z7vec_addPPf(
	.param .u64 .ptr .align 1 _Z7vec_addPPf_param_0
)
{
	.reg .pred 	%p<4>;
	.reg .b32 	%r<8>;
	.reg .b32 	%f<4>;
	.reg .b64 	%rd<12>;
	// demoted variable
	.shared .align 4 .b8 _ZZ7vec_addPPfE1A[60];
	ld.param.u64 	%rd1, [_Z7vec_addPPf_param_0];
	mov.u32 	%r1, %tid.x;
	mov.u32 	%r3, %tid.y;
	setp.gt.u32 	%p1, %r1, 2;
	setp.gt.u32 	%p2, %r3, 4;
	or.pred  	%p3, %p1, %p2;
	@%p3 bra 	$L__BB0_2;
	cvta.to.global.u64 	%rd2, %rd1;
	mul.wide.u32 	%rd3, %r3, 8;
	add.s64 	%rd4, %rd2, %rd3;
	ld.global.u64 	%rd5, [%rd4];
	cvta.to.global.u64 	%rd6, %rd5;
	mul.wide.u32 	%rd7, %r1, 4;
	add.s64 	%rd8, %rd6, %rd7;
	ld.global.f32 	%f1, [%rd8];
	add.f32 	%f2, %f1, 0f40000000;
	mov.u32 	%r4, _ZZ7vec_addPPfE1A;
	mad.lo.s32 	%r5, %r3, 12, %r4;
	shl.b32 	%r6, %r1, 2;
	add.s32 	%r7, %r5, %r6;
	st.shared.f32 	[%r7], %f2;
	bar.sync 	0;
	ld.shared.f32 	%f3, [%r7];
	ld.global.u64 	%rd9, [%rd4];
	cvta.to.global.u64 	%rd10, %rd9;
	add.s64 	%rd11, %rd10, %rd7;
	st.global.f32 	[%rd11], %f3;
$L__BB0_2:
	ret;

}


// ===== COMPILED SASS (sm_100) =====

	.target	sm_100

	.elftype	@"ET_EXEC"


//--------------------- .note.nv.tkinfo           --------------------------
	.section	.note.nv.tkinfo,"",@"SHT_NOTE"
	.sectionflags	@"SHF_NOTE_NV_TKINFO"
	.tkinfo
        /*0018*/ 	.word	0x00000002
        /*0030*/ 	.string	""
        /*0030*/ 	.string	"ptxas"
        /*0030*/ 	.string	"Cuda compilation tools, release 13.0, V13.0.88"
        /*0030*/ 	.string	"Build cuda_13.0.r13.0/compiler.36424714_0"
        /*0030*/ 	.string	"-arch sm_100 -m 64 "



//--------------------- .note.nv.cuinfo           --------------------------
	.section	.note.nv.cuinfo,"",@"SHT_NOTE"
	.sectionflags	@"SHF_NOTE_NV_CUINFO"
        /*0018*/ 	.short	0x0002
        /*001a*/ 	.short	0x0064
        /*001c*/ 	.short	0x0082
	.zero		2


//--------------------- .nv.info                  --------------------------
	.section	.nv.info,"",@"SHT_CUDA_INFO"
	.align	4


	//----- nvinfo : EIATTR_REGCOUNT
	.align		4
        /*0000*/ 	.byte	0x04, 0x2f
        /*0002*/ 	.short	(.L_1 - .L_0)
	.align		4
.L_0:
        /*0004*/ 	.word	index@(_Z7vec_addPPf)
        /*0008*/ 	.word	0x0000000e


	//----- nvinfo : EIATTR_FRAME_SIZE
	.align		4
.L_1:
        /*000c*/ 	.byte	0x04, 0x11
        /*000e*/ 	.short	(.L_3 - .L_2)
	.align		4
.L_2:
        /*0010*/ 	.word	index@(_Z7vec_addPPf)
        /*0014*/ 	.word	0x00000000


	//----- nvinfo : EIATTR_MIN_STACK_SIZE
	.align		4
.L_3:
        /*0018*/ 	.byte	0x04, 0x12
        /*001a*/ 	.short	(.L_5 - .L_4)
	.align		4
.L_4:
        /*001c*/ 	.word	index@(_Z7vec_addPPf)
        /*0020*/ 	.word	0x00000000
.L_5:


//--------------------- .nv.compat                --------------------------
	.section	.nv.compat,"",@"SHT_CUDA_COMPAT_INFO"
	.align	4
        /*0000*/ 	.byte	0x02, 0x09, 0x00, 0x00, 0x02, 0x02, 0x01, 0x00, 0x02, 0x05, 0x05, 0x00, 0x03, 0x07, 0x01, 0x01
        /*0010*/ 	.byte	0x02, 0x03, 0x00, 0x00, 0x02, 0x06, 0x01, 0x00, 0x04, 0x0b, 0x08, 0x00, 0x09, 0x00, 0x00, 0x00
        /*0020*/ 	.byte	0x00, 0x00, 0x00, 0x00


//--------------------- .nv.info._Z7vec_addPPf    --------------------------
	.section	.nv.info._Z7vec_addPPf,"",@"SHT_CUDA_INFO"
	.sectionflags	@""
	.align	4


	//----- nvinfo : EIATTR_CUDA_API_VERSION
	.align		4
        /*0000*/ 	.byte	0x04, 0x37
        /*0002*/ 	.short	(.L_7 - .L_6)
.L_6:
        /*0004*/ 	.word	0x00000082


	//----- nvinfo : EIATTR_KPARAM_INFO
	.align		4
.L_7:
        /*0008*/ 	.byte	0x04, 0x17
        /*000a*/ 	.short	(.L_9 - .L_8)
.L_8:
        /*000c*/ 	.word	0x00000000
        /*0010*/ 	.short	0x0000
        /*0012*/ 	.short	0x0000
        /*0014*/ 	.byte	0x00, 0xf5, 0x21, 0x00


	//----- nvinfo : EIATTR_SPARSE_MMA_MASK
	.align		4
.L_9:
        /*0018*/ 	.byte	0x03, 0x50
        /*001a*/ 	.short	0x0000


	//----- nvinfo : EIATTR_MAXREG_COUNT
	.align		4
        /*001c*/ 	.byte	0x03, 0x1b
        /*001e*/ 	.short	0x00ff


	//----- nvinfo : EIATTR_NUM_BARRIERS
	.align		4
        /*0020*/ 	.byte	0x02, 0x4c
        /*0022*/ 	.byte	0x01
	.zero		1


	//----- nvinfo : EIATTR_MERCURY_ISA_VERSION
	.align		4
        /*0024*/ 	.byte	0x03, 0x5f
        /*0026*/ 	.short	0x0101


	//----- nvinfo : EIATTR_VRC_CTA_INIT_COUNT
	.align		4
        /*0028*/ 	.byte	0x02, 0x4a
	.zero		1
	.zero		1


	//----- nvinfo : EIATTR_EXIT_INSTR_OFFSETS
	.align		4
        /*002c*/ 	.byte	0x04, 0x1c
        /*002e*/ 	.short	(.L_11 - .L_10)


	//   ....[0]....
.L_10:
        /*0030*/ 	.word	0x00000050


	//   ....[1]....
        /*0034*/ 	.word	0x00000180


	//----- nvinfo : EIATTR_CBANK_PARAM_SIZE
	.align		4
.L_11:
        /*0038*/ 	.byte	0x03, 0x19
        /*003a*/ 	.short	0x0008


	//----- nvinfo : EIATTR_PARAM_CBANK
	.align		4
        /*003c*/ 	.byte	0x04, 0x0a
        /*003e*/ 	.short	(.L_13 - .L_12)
	.align		4
.L_12:
        /*0040*/ 	.word	index@(.nv.constant0._Z7vec_addPPf)
        /*0044*/ 	.short	0x0380
        /*0046*/ 	.short	0x0008


	//----- nvinfo : EIATTR_SW_WAR
	.align		4
.L_13:
        /*0048*/ 	.byte	0x04, 0x36
        /*004a*/ 	.short	(.L_15 - .L_14)
.L_14:
        /*004c*/ 	.word	0x00000008
.L_15:


//--------------------- .nv.callgraph             --------------------------
	.section	.nv.callgraph,"",@"SHT_CUDA_CALLGRAPH"
	.align	4
	.sectionentsize	8
	.align		4
        /*0000*/ 	.word	0x00000000
	.align		4
        /*0004*/ 	.word	0xffffffff
	.align		4
        /*0008*/ 	.word	0x00000000
	.align		4
        /*000c*/ 	.word	0xfffffffe
	.align		4
        /*0010*/ 	.word	0x00000000
	.align		4
        /*0014*/ 	.word	0xfffffffd
	.align		4
        /*0018*/ 	.word	0x00000000
	.align		4
        /*001c*/ 	.word	0xfffffffc


//--------------------- .text._Z7vec_addPPf       --------------------------
	.section	.text._Z7vec_addPPf,"ax",@progbits
	.align	128
        .global         _Z7vec_addPPf
        .type           _Z7vec_addPPf,@function
        .size           _Z7vec_addPPf,(.L_x_1 - _Z7vec_addPPf)
        .other          _Z7vec_addPPf,@"STO_CUDA_ENTRY STV_DEFAULT"
_Z7vec_addPPf:
.text._Z7vec_addPPf:
[----:B------:R-:W-:Y:S01]  /*0000*/  LDC R1, c[0x0][0x37c] ;  /* 0x0000df00ff017b82 */ /* 0x000fe20000000800 */
[----:B------:R-:W0:Y:S01]  /*0010*/  S2R R9, SR_TID.Y ;  /* 0x0000000000097919 */ /* 0x000e220000002200 */
[----:B------:R-:W1:Y:S01]  /*0020*/  S2R R11, SR_TID.X ;  /* 0x00000000000b7919 */ /* 0x000e620000002100 */
[----:B0-----:R-:W-:-:S04]  /*0030*/  ISETP.GT.U32.AND P0, PT, R9, 0x4, PT ;  /* 0x000000040900780c */ /* 0x001fc80003f04070 */
[----:B-1----:R-:W-:-:S13]  /*0040*/  ISETP.GT.U32.OR P0, PT, R11, 0x2, P0 ;  /* 0x000000020b00780c */ /* 0x002fda0000704470 */
[----:B------:R-:W-:Y:S05]  /*0050*/  @P0 EXIT ;  /* 0x000000000000094d */ /* 0x000fea0003800000 */
[----:B------:R-:W0:Y:S01]  /*0060*/  LDC.64 R2, c[0x0][0x380] ;  /* 0x0000e000ff027b82 */ /* 0x000e220000000a00 */
[----:B------:R-:W1:Y:S01]  /*0070*/  LDCU.64 UR4, c[0x0][0x358] ;  /* 0x00006b00ff0477ac */ /* 0x000e620008000a00 */
[----:B0-----:R-:W-:-:S05]  /*0080*/  IMAD.WIDE.U32 R2, R9, 0x8, R2 ;  /* 0x0000000809027825 */ /* 0x001fca00078e0002 */
[----:B-1----:R-:W2:Y:S01]  /*0090*/  LDG.E.64 R4, desc[UR4][R2.64] ;  /* 0x0000000402047981 */ /* 0x002ea2000c1e1b00 */
[----:B------:R-:W0:Y:S01]  /*00a0*/  S2R R7, SR_CgaCtaId ;  /* 0x0000000000077919 */ /* 0x000e220000008800 */
[----:B------:R-:W-:Y:S01]  /*00b0*/  MOV R0, 0x400 ;  /* 0x0000040000007802 */ /* 0x000fe20000000f00 */
[----:B--2---:R-:W-:-:S06]  /*00c0*/  IMAD.WIDE.U32 R4, R11, 0x4, R4 ;  /* 0x000000040b047825 */ /* 0x004fcc00078e0004 */
[----:B------:R-:W2:Y:S01]  /*00d0*/  LDG.E R4, desc[UR4][R4.64] ;  /* 0x0000000404047981 */ /* 0x000ea2000c1e1900 */
[----:B0-----:R-:W-:-:S05]  /*00e0*/  LEA R0, R7, R0, 0x18 ;  /* 0x0000000007007211 */ /* 0x001fca00078ec0ff */
[----:B------:R-:W-:-:S05]  /*00f0*/  IMAD R0, R9, 0xc, R0 ;  /* 0x0000000c09007824 */ /* 0x000fca00078e0200 */
[----:B------:R-:W-:Y:S01]  /*0100*/  LEA R7, R11, R0, 0x2 ;  /* 0x000000000b077211 */ /* 0x000fe200078e10ff */
[----:B--2---:R-:W-:-:S05]  /*0110*/  FADD R0, R4, 2 ;  /* 0x4000000004007421 */ /* 0x004fca0000000000 */
[----:B------:R-:W-:Y:S01]  /*0120*/  STS [R7], R0 ;  /* 0x0000000007007388 */ /* 0x000fe20000000800 */
[----:B------:R-:W-:Y:S06]  /*0130*/  BAR.SYNC.DEFER_BLOCKING 0x0 ;  /* 0x0000000000007b1d */ /* 0x000fec0000010000 */
[----:B------:R-:W2:Y:S04]  /*0140*/  LDG.E.64 R2, desc[UR4][R2.64] ;  /* 0x0000000402027981 */ /* 0x000ea8000c1e1b00 */
[----:B------:R-:W0:Y:S01]  /*0150*/  LDS R9, [R7] ;  /* 0x0000000007097984 */ /* 0x000e220000000800 */
[----:B--2---:R-:W-:-:S05]  /*0160*/  IMAD.WIDE.U32 R4, R11, 0x4, R2 ;  /* 0x000000040b047825 */ /* 0x004fca00078e0002 */
[----:B0-----:R-:W-:Y:S01]  /*0170*/  STG.E desc[UR4][R4.64], R9 ;  /* 0x0000000904007986 */ /* 0x001fe2000c101904 */
[----:B------:R-:W-:Y:S05]  /*0180*/  EXIT ;  /* 0x000000000000794d */ /* 0x000fea0003800000 */
.L_x_0:
[----:B------:R-:W-:-:S00]  /*0190*/  BRA `(.L_x_0) ;  /* 0xfffffffc00fc7947 */ /* 0x000fc0000383ffff */
[----:B------:R-:W-:-:S00]  /*01a0*/  NOP ;  /* 0x0000000000007918 */ /* 0x000fc00000000000 */
        /* <DEDUP_REMOVED lines=13> */
.L_x_1:


//--------------------- .nv.shared._Z7vec_addPPf  --------------------------
	.section	.nv.shared._Z7vec_addPPf,"aw",@nobits
	.sectionflags	@""
	.align	4
.nv.shared._Z7vec_addPPf:
	.zero		1084


//--------------------- .nv.shared.reserved.0     --------------------------
	.section	.nv.shared.reserved.0,"aw",@nobits
	.weak		__nv_reservedSMEM_offset_0_alias
	.size		__nv_reservedSMEM_offset_0_alias, 0, 64
	.other		__nv_reservedSMEM_offset_0_alias,@"STO_CUDA_RESERVED_SHARED STV_DEFAULT"
__nv_reservedSMEM_offset_0_alias:
	.zero		0
	.zero		64


//--------------------- .nv.constant0._Z7vec_addPPf --------------------------
	.section	.nv.constant0._Z7vec_addPPf,"a",@progbits
	.sectionflags	@""
	.align	4
.nv.constant0._Z7vec_addPPf:
	.zero		904


//--------------------- SYMBOLS --------------------------

	.type		.nv.reservedSmem.offset0,@object
	.size		.nv.reservedSmem.offset0,0x4
	.type		.nv.reservedSmem.cap,@object
	.size		.nv.reservedSmem.cap,0x4
